//
// Generated by NVIDIA NVVM Compiler
//
// Compiler Build ID: CL-36424714
// Cuda compilation tools, release 13.0, V13.0.88
// Based on NVVM 20.0.0
//

.version 9.0
.target sm_100
.address_size 64

	// .globl	_Z12MatMulKernelPfPKfS1_iii
// _ZZ12MatMulKernelPfPKfS1_iiiE7sharedA has been demoted
// _ZZ12MatMulKernelPfPKfS1_iiiE7sharedB has been demoted

.visible .entry _Z12MatMulKernelPfPKfS1_iii(
	.param .u64 .ptr .align 1 _Z12MatMulKernelPfPKfS1_iii_param_0,
	.param .u64 .ptr .align 1 _Z12MatMulKernelPfPKfS1_iii_param_1,
	.param .u64 .ptr .align 1 _Z12MatMulKernelPfPKfS1_iii_param_2,
	.param .u32 _Z12MatMulKernelPfPKfS1_iii_param_3,
	.param .u32 _Z12MatMulKernelPfPKfS1_iii_param_4,
	.param .u32 _Z12MatMulKernelPfPKfS1_iii_param_5
)
{
	.reg .pred 	%p<12>;
	.reg .b32 	%r<43>;
	.reg .b32 	%f<63>;
	.reg .b64 	%rd<13>;
	// demoted variable
	.shared .align 4 .b8 _ZZ12MatMulKernelPfPKfS1_iiiE7sharedA[1024];
	// demoted variable
	.shared .align 4 .b8 _ZZ12MatMulKernelPfPKfS1_iiiE7sharedB[1024];
	ld.param.u64 	%rd4, [_Z12MatMulKernelPfPKfS1_iii_param_0];
	ld.param.u64 	%rd5, [_Z12MatMulKernelPfPKfS1_iii_param_1];
	ld.param.u64 	%rd6, [_Z12MatMulKernelPfPKfS1_iii_param_2];
	ld.param.u32 	%r24, [_Z12MatMulKernelPfPKfS1_iii_param_3];
	ld.param.u32 	%r25, [_Z12MatMulKernelPfPKfS1_iii_param_4];
	ld.param.u32 	%r26, [_Z12MatMulKernelPfPKfS1_iii_param_5];
	mov.u32 	%r27, %ctaid.y;
	shl.b32 	%r28, %r27, 4;
	mov.u32 	%r40, %tid.y;
	add.s32 	%r2, %r28, %r40;
	mov.u32 	%r29, %ctaid.x;
	shl.b32 	%r3, %r29, 4;
	mov.u32 	%r38, %tid.x;
	add.s32 	%r5, %r3, %r38;
	setp.lt.s32 	%p1, %r25, 1;
	mov.f32 	%f62, 0f00000000;
	@%p1 bra 	$L__BB0_7;
	add.s32 	%r30, %r25, 15;
	shr.u32 	%r31, %r30, 4;
	shl.b32 	%r32, %r40, 6;
	mov.u32 	%r33, _ZZ12MatMulKernelPfPKfS1_iiiE7sharedA;
	add.s32 	%r6, %r33, %r32;
	shl.b32 	%r34, %r38, 2;
	add.s32 	%r7, %r6, %r34;
	mov.u32 	%r35, _ZZ12MatMulKernelPfPKfS1_iiiE7sharedB;
	add.s32 	%r9, %r35, %r34;
	add.s32 	%r8, %r9, %r32;
	neg.s32 	%r42, %r31;
	mad.lo.s32 	%r36, %r40, %r26, %r38;
	add.s32 	%r41, %r36, %r3;
	shl.b32 	%r12, %r26, 4;
	mad.lo.s32 	%r39, %r25, %r2, %r38;
	cvta.to.global.u64 	%rd1, %rd5;
	cvta.to.global.u64 	%rd2, %rd6;
	mov.f32 	%f62, 0f00000000;
$L__BB0_2:
	setp.ge.s32 	%p2, %r2, %r24;
	mul.wide.s32 	%rd7, %r39, 4;
	add.s64 	%rd3, %rd1, %rd7;
	setp.ge.s32 	%p3, %r38, %r25;
	mov.f32 	%f60, 0f00000000;
	or.pred  	%p4, %p2, %p3;
	@%p4 bra 	$L__BB0_4;
	ld.global.f32 	%f60, [%rd3];
$L__BB0_4:
	setp.ge.s32 	%p5, %r5, %r26;
	st.shared.f32 	[%r7], %f60;
	setp.ge.s32 	%p6, %r40, %r25;
	mov.f32 	%f61, 0f00000000;
	or.pred  	%p7, %p5, %p6;
	@%p7 bra 	$L__BB0_6;
	mul.wide.s32 	%rd8, %r41, 4;
	add.s64 	%rd9, %rd2, %rd8;
	ld.global.f32 	%f61, [%rd9];
$L__BB0_6:
	st.shared.f32 	[%r8], %f61;
	bar.sync 	0;
	ld.shared.f32 	%f12, [%r6];
	ld.shared.f32 	%f13, [%r9];
	fma.rn.f32 	%f14, %f12, %f13, %f62;
	ld.shared.f32 	%f15, [%r6+4];
	ld.shared.f32 	%f16, [%r9+64];
	fma.rn.f32 	%f17, %f15, %f16, %f14;
	ld.shared.f32 	%f18, [%r6+8];
	ld.shared.f32 	%f19, [%r9+128];
	fma.rn.f32 	%f20, %f18, %f19, %f17;
	ld.shared.f32 	%f21, [%r6+12];
	ld.shared.f32 	%f22, [%r9+192];
	fma.rn.f32 	%f23, %f21, %f22, %f20;
	ld.shared.f32 	%f24, [%r6+16];
	ld.shared.f32 	%f25, [%r9+256];
	fma.rn.f32 	%f26, %f24, %f25, %f23;
	ld.shared.f32 	%f27, [%r6+20];
	ld.shared.f32 	%f28, [%r9+320];
	fma.rn.f32 	%f29, %f27, %f28, %f26;
	ld.shared.f32 	%f30, [%r6+24];
	ld.shared.f32 	%f31, [%r9+384];
	fma.rn.f32 	%f32, %f30, %f31, %f29;
	ld.shared.f32 	%f33, [%r6+28];
	ld.shared.f32 	%f34, [%r9+448];
	fma.rn.f32 	%f35, %f33, %f34, %f32;
	ld.shared.f32 	%f36, [%r6+32];
	ld.shared.f32 	%f37, [%r9+512];
	fma.rn.f32 	%f38, %f36, %f37, %f35;
	ld.shared.f32 	%f39, [%r6+36];
	ld.shared.f32 	%f40, [%r9+576];
	fma.rn.f32 	%f41, %f39, %f40, %f38;
	ld.shared.f32 	%f42, [%r6+40];
	ld.shared.f32 	%f43, [%r9+640];
	fma.rn.f32 	%f44, %f42, %f43, %f41;
	ld.shared.f32 	%f45, [%r6+44];
	ld.shared.f32 	%f46, [%r9+704];
	fma.rn.f32 	%f47, %f45, %f46, %f44;
	ld.shared.f32 	%f48, [%r6+48];
	ld.shared.f32 	%f49, [%r9+768];
	fma.rn.f32 	%f50, %f48, %f49, %f47;
	ld.shared.f32 	%f51, [%r6+52];
	ld.shared.f32 	%f52, [%r9+832];
	fma.rn.f32 	%f53, %f51, %f52, %f50;
	ld.shared.f32 	%f54, [%r6+56];
	ld.shared.f32 	%f55, [%r9+896];
	fma.rn.f32 	%f56, %f54, %f55, %f53;
	ld.shared.f32 	%f57, [%r6+60];
	ld.shared.f32 	%f58, [%r9+960];
	fma.rn.f32 	%f62, %f57, %f58, %f56;
	bar.sync 	0;
	add.s32 	%r42, %r42, 1;
	setp.ne.s32 	%p8, %r42, 0;
	add.s32 	%r41, %r41, %r12;
	add.s32 	%r40, %r40, 16;
	add.s32 	%r39, %r39, 16;
	add.s32 	%r38, %r38, 16;
	@%p8 bra 	$L__BB0_2;
$L__BB0_7:
	setp.ge.s32 	%p9, %r2, %r24;
	setp.ge.s32 	%p10, %r5, %r26;
	or.pred  	%p11, %p9, %p10;
	@%p11 bra 	$L__BB0_9;
	mad.lo.s32 	%r37, %r26, %r2, %r5;
	cvta.to.global.u64 	%rd10, %rd4;
	mul.wide.s32 	%rd11, %r37, 4;
	add.s64 	%rd12, %rd10, %rd11;
	st.global.f32 	[%rd12], %f62;
$L__BB0_9:
	ret;

}


// ===== COMPILED SASS (sm_100) =====

	.target	sm_100

	.elftype	@"ET_EXEC"


//--------------------- .note.nv.tkinfo           --------------------------
	.section	.note.nv.tkinfo,"",@"SHT_NOTE"
	.sectionflags	@"SHF_NOTE_NV_TKINFO"
	.tkinfo
        /*0018*/ 	.word	0x00000002
        /*0030*/ 	.string	""
        /*0030*/ 	.string	"ptxas"
        /*0030*/ 	.string	"Cuda compilation tools, release 13.0, V13.0.88"
        /*0030*/ 	.string	"Build cuda_13.0.r13.0/compiler.36424714_0"
        /*0030*/ 	.string	"-arch sm_100 -m 64 "



//--------------------- .note.nv.cuinfo           --------------------------
	.section	.note.nv.cuinfo,"",@"SHT_NOTE"
	.sectionflags	@"SHF_NOTE_NV_CUINFO"
        /*0018*/ 	.short	0x0002
        /*001a*/ 	.short	0x0064
        /*001c*/ 	.short	0x0082
	.zero		2


//--------------------- .nv.info                  --------------------------
	.section	.nv.info,"",@"SHT_CUDA_INFO"
	.align	4


	//----- nvinfo : EIATTR_REGCOUNT
	.align		4
        /*0000*/ 	.byte	0x04, 0x2f
        /*0002*/ 	.short	(.L_1 - .L_0)
	.align		4
.L_0:
        /*0004*/ 	.word	index@(_Z12MatMulKernelPfPKfS1_iii)
        /*0008*/ 	.word	0x00000020


	//----- nvinfo : EIATTR_FRAME_SIZE
	.align		4
.L_1:
        /*000c*/ 	.byte	0x04, 0x11
        /*000e*/ 	.short	(.L_3 - .L_2)
	.align		4
.L_2:
        /*0010*/ 	.word	index@(_Z12MatMulKernelPfPKfS1_iii)
        /*0014*/ 	.word	0x00000000


	//----- nvinfo : EIATTR_MIN_STACK_SIZE
	.align		4
.L_3:
        /*0018*/ 	.byte	0x04, 0x12
        /*001a*/ 	.short	(.L_5 - .L_4)
	.align		4
.L_4:
        /*001c*/ 	.word	index@(_Z12MatMulKernelPfPKfS1_iii)
        /*0020*/ 	.word	0x00000000
.L_5:


//--------------------- .nv.compat                --------------------------
	.section	.nv.compat,"",@"SHT_CUDA_COMPAT_INFO"
	.align	4
        /*0000*/ 	.byte	0x02, 0x09, 0x00, 0x00, 0x02, 0x02, 0x01, 0x00, 0x02, 0x05, 0x05, 0x00, 0x03, 0x07, 0x01, 0x01
        /*0010*/ 	.byte	0x02, 0x03, 0x00, 0x00, 0x02, 0x06, 0x01, 0x00, 0x04, 0x0b, 0x08, 0x00, 0x09, 0x00, 0x00, 0x00
        /*0020*/ 	.byte	0x00, 0x00, 0x00, 0x00


//--------------------- .nv.info._Z12MatMulKernelPfPKfS1_iii --------------------------
	.section	.nv.info._Z12MatMulKernelPfPKfS1_iii,"",@"SHT_CUDA_INFO"
	.sectionflags	@""
	.align	4


	//----- nvinfo : EIATTR_CUDA_API_VERSION
	.align		4
        /*0000*/ 	.byte	0x04, 0x37
        /*0002*/ 	.short	(.L_7 - .L_6)
.L_6:
        /*0004*/ 	.word	0x00000082


	//----- nvinfo : EIATTR_KPARAM_INFO
	.align		4
.L_7:
        /*0008*/ 	.byte	0x04, 0x17
        /*000a*/ 	.short	(.L_9 - .L_8)
.L_8:
        /*000c*/ 	.word	0x00000000
        /*0010*/ 	.short	0x0005
        /*0012*/ 	.short	0x0020
        /*0014*/ 	.byte	0x00, 0xf0, 0x11, 0x00


	//----- nvinfo : EIATTR_KPARAM_INFO
	.align		4
.L_9:
        /*0018*/ 	.byte	0x04, 0x17
        /*001a*/ 	.short	(.L_11 - .L_10)
.L_10:
        /*001c*/ 	.word	0x00000000
        /*0020*/ 	.short	0x0004
        /*0022*/ 	.short	0x001c
        /*0024*/ 	.byte	0x00, 0xf0, 0x11, 0x00


	//----- nvinfo : EIATTR_KPARAM_INFO
	.align		4
.L_11:
        /*0028*/ 	.byte	0x04, 0x17
        /*002a*/ 	.short	(.L_13 - .L_12)
.L_12:
        /*002c*/ 	.word	0x00000000
        /*0030*/ 	.short	0x0003
        /*0032*/ 	.short	0x0018
        /*0034*/ 	.byte	0x00, 0xf0, 0x11, 0x00


	//----- nvinfo : EIATTR_KPARAM_INFO
	.align		4
.L_13:
        /*0038*/ 	.byte	0x04, 0x17
        /*003a*/ 	.short	(.L_15 - .L_14)
.L_14:
        /*003c*/ 	.word	0x00000000
        /*0040*/ 	.short	0x0002
        /*0042*/ 	.short	0x0010
        /*0044*/ 	.byte	0x00, 0xf5, 0x21, 0x00


	//----- nvinfo : EIATTR_KPARAM_INFO
	.align		4
.L_15:
        /*0048*/ 	.byte	0x04, 0x17
        /*004a*/ 	.short	(.L_17 - .L_16)
.L_16:
        /*004c*/ 	.word	0x00000000
        /*0050*/ 	.short	0x0001
        /*0052*/ 	.short	0x0008
        /*0054*/ 	.byte	0x00, 0xf5, 0x21, 0x00


	//----- nvinfo : EIATTR_KPARAM_INFO
	.align		4
.L_17:
        /*0058*/ 	.byte	0x04, 0x17
        /*005a*/ 	.short	(.L_19 - .L_18)
.L_18:
        /*005c*/ 	.word	0x00000000
        /*0060*/ 	.short	0x0000
        /*0062*/ 	.short	0x0000
        /*0064*/ 	.byte	0x00, 0xf5, 0x21, 0x00


	//----- nvinfo : EIATTR_SPARSE_MMA_MASK
	.align		4
.L_19:
        /*0068*/ 	.byte	0x03, 0x50
        /*006a*/ 	.short	0x0000


	//----- nvinfo : EIATTR_MAXREG_COUNT
	.align		4
        /*006c*/ 	.byte	0x03, 0x1b
        /*006e*/ 	.short	0x00ff


	//----- nvinfo : EIATTR_NUM_BARRIERS
	.align		4
        /*0070*/ 	.byte	0x02, 0x4c
        /*0072*/ 	.byte	0x01
	.zero		1


	//----- nvinfo : EIATTR_MERCURY_ISA_VERSION
	.align		4
        /*0074*/ 	.byte	0x03, 0x5f
        /*0076*/ 	.short	0x0101


	//----- nvinfo : EIATTR_VRC_CTA_INIT_COUNT
	.align		4
        /*0078*/ 	.byte	0x02, 0x4a
	.zero		1
	.zero		1


	//----- nvinfo : EIATTR_EXIT_INSTR_OFFSETS
	.align		4
        /*007c*/ 	.byte	0x04, 0x1c
        /*007e*/ 	.short	(.L_21 - .L_20)


	//   ....[0]....
.L_20:
        /*0080*/ 	.word	0x000005e0


	//   ....[1]....
        /*0084*/ 	.word	0x00000630


	//----- nvinfo : EIATTR_CBANK_PARAM_SIZE
	.align		4
.L_21:
        /*0088*/ 	.byte	0x03, 0x19
        /*008a*/ 	.short	0x0024


	//----- nvinfo : EIATTR_PARAM_CBANK
	.align		4
        /*008c*/ 	.byte	0x04, 0x0a
        /*008e*/ 	.short	(.L_23 - .L_22)
	.align		4
.L_22:
        /*0090*/ 	.word	index@(.nv.constant0._Z12MatMulKernelPfPKfS1_iii)
        /*0094*/ 	.short	0x0380
        /*0096*/ 	.short	0x0024


	//----- nvinfo : EIATTR_SW_WAR
	.align		4
.L_23:
        /*0098*/ 	.byte	0x04, 0x36
        /*009a*/ 	.short	(.L_25 - .L_24)
.L_24:
        /*009c*/ 	.word	0x00000008
.L_25:


//--------------------- .nv.callgraph             --------------------------
	.section	.nv.callgraph,"",@"SHT_CUDA_CALLGRAPH"
	.align	4
	.sectionentsize	8
	.align		4
        /*0000*/ 	.word	0x00000000
	.align		4
        /*0004*/ 	.word	0xffffffff
	.align		4
        /*0008*/ 	.word	0x00000000
	.align		4
        /*000c*/ 	.word	0xfffffffe
	.align		4
        /*0010*/ 	.word	0x00000000
	.align		4
        /*0014*/ 	.word	0xfffffffd
	.align		4
        /*0018*/ 	.word	0x00000000
	.align		4
        /*001c*/ 	.word	0xfffffffc


//--------------------- .text._Z12MatMulKernelPfPKfS1_iii --------------------------
	.section	.text._Z12MatMulKernelPfPKfS1_iii,"ax",@progbits
	.align	128
        .global         _Z12MatMulKernelPfPKfS1_iii
        .type           _Z12MatMulKernelPfPKfS1_iii,@function
        .size           _Z12MatMulKernelPfPKfS1_iii,(.L_x_3 - _Z12MatMulKernelPfPKfS1_iii)
        .other          _Z12MatMulKernelPfPKfS1_iii,@"STO_CUDA_ENTRY STV_DEFAULT"
_Z12MatMulKernelPfPKfS1_iii:
.text._Z12MatMulKernelPfPKfS1_iii:
[----:B------:R-:W-:Y:S01]  /*0000*/  LDC R1, c[0x0][0x37c] ;  /* 0x0000df00ff017b82 */ /* 0x000fe20000000800 */
[----:B------:R-:W0:Y:S01]  /*0010*/  S2R R12, SR_CTAID.Y ;  /* 0x00000000000c7919 */ /* 0x000e220000002600 */
[----:B------:R-:W1:Y:S01]  /*0020*/  LDCU UR10, c[0x0][0x39c] ;  /* 0x00007380ff0a77ac */ /* 0x000e620008000800 */
[----:B------:R-:W-:Y:S01]  /*0030*/  HFMA2 R23, -RZ, RZ, 0, 0 ;  /* 0x00000000ff177431 */ /* 0x000fe200000001ff */
[----:B------:R-:W0:Y:S01]  /*0040*/  S2R R0, SR_TID.Y ;  /* 0x0000000000007919 */ /* 0x000e220000002200 */
[----:B------:R-:W2:Y:S01]  /*0050*/  LDCU UR14, c[0x0][0x3a0] ;  /* 0x00007400ff0e77ac */ /* 0x000ea20008000800 */
[----:B------:R-:W3:Y:S01]  /*0060*/  S2R R5, SR_CTAID.X ;  /* 0x0000000000057919 */ /* 0x000ee20000002500 */
[----:B------:R-:W4:Y:S01]  /*0070*/  LDCU.64 UR8, c[0x0][0x358] ;  /* 0x00006b00ff0877ac */ /* 0x000f220008000a00 */
[----:B------:R-:W3:Y:S01]  /*0080*/  S2R R21, SR_TID.X ;  /* 0x0000000000157919 */ /* 0x000ee20000002100 */
[----:B-1----:R-:W-:Y:S01]  /*0090*/  UISETP.GE.AND UP0, UPT, UR10, 0x1, UPT ;  /* 0x000000010a00788c */ /* 0x002fe2000bf06270 */
[----:B0-----:R-:W-:-:S02]  /*00a0*/  LEA R12, R12, R0, 0x4 ;  /* 0x000000000c0c7211 */ /* 0x001fc400078e20ff */
[----:B---3--:R-:W-:-:S06]  /*00b0*/  LEA R13, R5, R21, 0x4 ;  /* 0x00000015050d7211 */ /* 0x008fcc00078e20ff */
[----:B--2-4-:R-:W-:Y:S05]  /*00c0*/  BRA.U !UP0, `(.L_x_0) ;  /* 0x0000000508387547 */ /* 0x014fea000b800000 */
[----:B------:R-:W0:Y:S01]  /*00d0*/  S2UR UR7, SR_CgaCtaId ;  /* 0x00000000000779c3 */ /* 0x000e220000008800 */
[----:B------:R-:W1:Y:S01]  /*00e0*/  LDCU UR11, c[0x0][0x3a0] ;  /* 0x00007400ff0b77ac */ /* 0x000e620008000800 */
[----:B------:R-:W-:Y:S01]  /*00f0*/  MOV R23, RZ ;  /* 0x000000ff00177202 */ /* 0x000fe20000000f00 */
[----:B------:R-:W-:Y:S01]  /*0100*/  IMAD R15, R12, UR10, R21 ;  /* 0x0000000a0c0f7c24 */ /* 0x000fe2000f8e0215 */
[----:B------:R-:W-:Y:S01]  /*0110*/  UMOV UR5, 0x400 ;  /* 0x0000040000057882 */ /* 0x000fe20000000000 */
[----:B------:R-:W-:-:S03]  /*0120*/  UIADD3 UR4, UPT, UPT, UR10, 0xf, URZ ;  /* 0x0000000f0a047890 */ /* 0x000fc6000fffe0ff */
[----:B------:R-:W2:Y:S01]  /*0130*/  LDC R16, c[0x0][0x3a0] ;  /* 0x0000e800ff107b82 */ /* 0x000ea20000000800 */
[----:B------:R-:W-:Y:S02]  /*0140*/  UIADD3 UR6, UPT, UPT, UR5, 0x400, URZ ;  /* 0x0000040005067890 */ /* 0x000fe4000fffe0ff */
[----:B------:R-:W-:Y:S01]  /*0150*/  USHF.R.U32.HI UR4, URZ, 0x4, UR4 ;  /* 0x00000004ff047899 */ /* 0x000fe20008011604 */
[----:B------:R-:W3:Y:S04]  /*0160*/  LDCU.64 UR12, c[0x0][0x398] ;  /* 0x00007300ff0c77ac */ /* 0x000ee80008000a00 */
[----:B------:R-:W4:Y:S01]  /*0170*/  LDC.64 R2, c[0x0][0x388] ;  /* 0x0000e200ff027b82 */ /* 0x000f220000000a00 */
[----:B------:R-:W-:Y:S01]  /*0180*/  UIADD3 UR4, UPT, UPT, -UR4, URZ, URZ ;  /* 0x000000ff04047290 */ /* 0x000fe2000fffe1ff */
[----:B-1----:R-:W-:Y:S01]  /*0190*/  IMAD R14, R0, UR11, R21 ;  /* 0x0000000b000e7c24 */ /* 0x002fe2000f8e0215 */
[----:B0-----:R-:W-:-:S04]  /*01a0*/  ULEA UR5, UR7, UR5, 0x18 ;  /* 0x0000000507057291 */ /* 0x001fc8000f8ec0ff */
[----:B------:R-:W-:Y:S01]  /*01b0*/  LEA R14, R5, R14, 0x4 ;  /* 0x0000000e050e7211 */ /* 0x000fe200078e20ff */
[----:B------:R-:W-:Y:S01]  /*01c0*/  ULEA UR6, UR7, UR6, 0x18 ;  /* 0x0000000607067291 */ /* 0x000fe2000f8ec0ff */
[----:B------:R-:W-:-:S05]  /*01d0*/  LEA R18, R0, UR5, 0x6 ;  /* 0x0000000500127c11 */ /* 0x000fca000f8e30ff */
[C---:B------:R-:W-:Y:S02]  /*01e0*/  LEA R19, R21.reuse, UR6, 0x2 ;  /* 0x0000000615137c11 */ /* 0x040fe4000f8e10ff */
[----:B------:R-:W-:Y:S02]  /*01f0*/  LEA R20, R21, R18, 0x2 ;  /* 0x0000001215147211 */ /* 0x000fe400078e10ff */
[----:B---3--:R-:W-:-:S07]  /*0200*/  LEA R17, R0, R19, 0x6 ;  /* 0x0000001300117211 */ /* 0x008fce00078e30ff */
.L_x_1:
[----:B------:R-:W-:Y:S01]  /*0210*/  ISETP.GE.AND P0, PT, R0, UR13, PT ;  /* 0x0000000d00007c0c */ /* 0x000fe2000bf06270 */
[----:B------:R-:W-:Y:S01]  /*0220*/  HFMA2 R22, -RZ, RZ, 0, 0 ;  /* 0x00000000ff167431 */ /* 0x000fe200000001ff */
[----:B------:R-:W-:Y:S01]  /*0230*/  ISETP.GE.AND P1, PT, R21, UR13, PT ;  /* 0x0000000d15007c0c */ /* 0x000fe2000bf26270 */
[----:B----4-:R-:W-:Y:S01]  /*0240*/  IMAD.WIDE R4, R15, 0x4, R2 ;  /* 0x000000040f047825 */ /* 0x010fe200078e0202 */
[----:B--2---:R-:W-:Y:S02]  /*0250*/  ISETP.GE.OR P0, PT, R13, R16, P0 ;  /* 0x000000100d00720c */ /* 0x004fe40000706670 */
[----:B------:R-:W-:Y:S02]  /*0260*/  ISETP.GE.OR P1, PT, R12, UR12, P1 ;  /* 0x0000000c0c007c0c */ /* 0x000fe40008f26670 */
[----:B------:R-:W-:-:S09]  /*0270*/  MOV R27, RZ ;  /* 0x000000ff001b7202 */ /* 0x000fd20000000f00 */
[----:B------:R-:W0:Y:S02]  /*0280*/  @!P0 LDC.64 R6, c[0x0][0x390] ;  /* 0x0000e400ff068b82 */ /* 0x000e240000000a00 */
[----:B------:R-:W2:Y:S01]  /*0290*/  @!P1 LDG.E R27, desc[UR8][R4.64] ;  /* 0x00000008041b9981 */ /* 0x000ea2000c1e1900 */
[----:B0-----:R-:W-:-:S05]  /*02a0*/  @!P0 IMAD.WIDE R6, R14, 0x4, R6 ;  /* 0x000000040e068825 */ /* 0x001fca00078e0206 */
[----:B------:R-:W3:Y:S01]  /*02b0*/  @!P0 LDG.E R22, desc[UR8][R6.64] ;  /* 0x0000000806168981 */ /* 0x000ee2000c1e1900 */
[----:B------:R-:W-:-:S04]  /*02c0*/  UIADD3 UR4, UPT, UPT, UR4, 0x1, URZ ;  /* 0x0000000104047890 */ /* 0x000fc8000fffe0ff */
[----:B------:R-:W-:Y:S01]  /*02d0*/  UISETP.NE.AND UP0, UPT, UR4, URZ, UPT ;  /* 0x000000ff0400728c */ /* 0x000fe2000bf05270 */
[----:B------:R-:W-:Y:S02]  /*02e0*/  IADD3 R0, PT, PT, R0, 0x10, RZ ;  /* 0x0000001000007810 */ /* 0x000fe40007ffe0ff */
[----:B------:R-:W-:Y:S02]  /*02f0*/  IADD3 R15, PT, PT, R15, 0x10, RZ ;  /* 0x000000100f0f7810 */ /* 0x000fe40007ffe0ff */
[----:B------:R-:W-:Y:S02]  /*0300*/  IADD3 R21, PT, PT, R21, 0x10, RZ ;  /* 0x0000001015157810 */ /* 0x000fe40007ffe0ff */
[----:B------:R-:W-:Y:S01]  /*0310*/  LEA R14, R16, R14, 0x4 ;  /* 0x0000000e100e7211 */ /* 0x000fe200078e20ff */
[----:B--2---:R-:W-:Y:S04]  /*0320*/  STS [R20], R27 ;  /* 0x0000001b14007388 */ /* 0x004fe80000000800 */
[----:B---3--:R-:W-:Y:S01]  /*0330*/  STS [R17], R22 ;  /* 0x0000001611007388 */ /* 0x008fe20000000800 */
[----:B------:R-:W-:Y:S06]  /*0340*/  BAR.SYNC.DEFER_BLOCKING 0x0 ;  /* 0x0000000000007b1d */ /* 0x000fec0000010000 */
[----:B------:R-:W-:Y:S04]  /*0350*/  LDS R26, [R19] ;  /* 0x00000000131a7984 */ /* 0x000fe80000000800 */
[----:B------:R-:W0:Y:S04]  /*0360*/  LDS.128 R8, [R18] ;  /* 0x0000000012087984 */ /* 0x000e280000000c00 */
[----:B------:R-:W1:Y:S04]  /*0370*/  LDS R29, [R19+0x40] ;  /* 0x00004000131d7984 */ /* 0x000e680000000800 */
[----:B------:R-:W2:Y:S04]  /*0380*/  LDS R25, [R19+0x80] ;  /* 0x0000800013197984 */ /* 0x000ea80000000800 */
[----:B------:R-:W3:Y:S04]  /*0390*/  LDS R24, [R19+0xc0] ;  /* 0x0000c00013187984 */ /* 0x000ee80000000800 */
[----:B------:R-:W-:Y:S04]  /*03a0*/  LDS.128 R4, [R18+0x10] ;  /* 0x0000100012047984 */ /* 0x000fe80000000c00 */
[----:B------:R-:W-:Y:S04]  /*03b0*/  LDS R22, [R19+0x140] ;  /* 0x0001400013167984 */ /* 0x000fe80000000800 */
[----:B------:R-:W-:Y:S01]  /*03c0*/  LDS R27, [R19+0x200] ;  /* 0x00020000131b7984 */ /* 0x000fe20000000800 */
[----:B0-----:R-:W-:-:S03]  /*03d0*/  FFMA R8, R8, R26, R23 ;  /* 0x0000001a08087223 */ /* 0x001fc60000000017 */
[----:B------:R-:W0:Y:S01]  /*03e0*/  LDS R23, [R19+0x100] ;  /* 0x0001000013177984 */ /* 0x000e220000000800 */
[----:B-1----:R-:W-:-:S03]  /*03f0*/  FFMA R8, R29, R9, R8 ;  /* 0x000000091d087223 */ /* 0x002fc60000000008 */
[----:B------:R-:W-:Y:S01]  /*0400*/  LDS R26, [R19+0x1c0] ;  /* 0x0001c000131a7984 */ /* 0x000fe20000000800 */
[----:B--2---:R-:W-:-:S03]  /*0410*/  FFMA R9, R25, R10, R8 ;  /* 0x0000000a19097223 */ /* 0x004fc60000000008 */
[----:B------:R-:W1:Y:S01]  /*0420*/  LDS R25, [R19+0x180] ;  /* 0x0001800013197984 */ /* 0x000e620000000800 */
[----:B---3--:R-:W-:-:S03]  /*0430*/  FFMA R9, R24, R11, R9 ;  /* 0x0000000b18097223 */ /* 0x008fc60000000009 */
[----:B------:R-:W-:Y:S01]  /*0440*/  LDS R24, [R19+0x240] ;  /* 0x0002400013187984 */ /* 0x000fe20000000800 */
[----:B0-----:R-:W-:-:S03]  /*0450*/  FFMA R23, R4, R23, R9 ;  /* 0x0000001704177223 */ /* 0x001fc60000000009 */
[----:B------:R-:W0:Y:S01]  /*0460*/  LDS.128 R8, [R18+0x20] ;  /* 0x0000200012087984 */ /* 0x000e220000000c00 */
[----:B------:R-:W-:-:S03]  /*0470*/  FFMA R22, R22, R5, R23 ;  /* 0x0000000516167223 */ /* 0x000fc60000000017 */
[----:B------:R-:W2:Y:S01]  /*0480*/  LDS R23, [R19+0x280] ;  /* 0x0002800013177984 */ /* 0x000ea20000000800 */
[----:B-1----:R-:W-:-:S03]  /*0490*/  FFMA R25, R25, R6, R22 ;  /* 0x0000000619197223 */ /* 0x002fc60000000016 */
[----:B------:R-:W1:Y:S01]  /*04a0*/  LDS R22, [R19+0x2c0] ;  /* 0x0002c00013167984 */ /* 0x000e620000000800 */
[----:B------:R-:W-:-:S03]  /*04b0*/  FFMA R7, R26, R7, R25 ;  /* 0x000000071a077223 */ /* 0x000fc60000000019 */
[----:B------:R-:W-:Y:S01]  /*04c0*/  LDS R25, [R19+0x300] ;  /* 0x0003000013197984 */ /* 0x000fe20000000800 */
[----:B0-----:R-:W-:-:S03]  /*04d0*/  FFMA R27, R8, R27, R7 ;  /* 0x0000001b081b7223 */ /* 0x001fc60000000007 */
[----:B------:R-:W0:Y:S01]  /*04e0*/  LDS.128 R4, [R18+0x30] ;  /* 0x0000300012047984 */ /* 0x000e220000000c00 */
[----:B------:R-:W-:-:S03]  /*04f0*/  FFMA R24, R24, R9, R27 ;  /* 0x0000000918187223 */ /* 0x000fc6000000001b */
[----:B------:R-:W3:Y:S04]  /*0500*/  LDS R27, [R19+0x340] ;  /* 0x00034000131b7984 */ /* 0x000ee80000000800 */
[----:B------:R-:W4:Y:S04]  /*0510*/  LDS R9, [R19+0x380] ;  /* 0x0003800013097984 */ /* 0x000f280000000800 */
[----:B------:R-:W5:Y:S01]  /*0520*/  LDS R8, [R19+0x3c0] ;  /* 0x0003c00013087984 */ /* 0x000f620000000800 */
[----:B--2---:R-:W-:-:S04]  /*0530*/  FFMA R23, R23, R10, R24 ;  /* 0x0000000a17177223 */ /* 0x004fc80000000018 */
[----:B-1----:R-:W-:-:S04]  /*0540*/  FFMA R11, R22, R11, R23 ;  /* 0x0000000b160b7223 */ /* 0x002fc80000000017 */
[----:B0-----:R-:W-:-:S04]  /*0550*/  FFMA R4, R4, R25, R11 ;  /* 0x0000001904047223 */ /* 0x001fc8000000000b */
[----:B---3--:R-:W-:-:S04]  /*0560*/  FFMA R4, R27, R5, R4 ;  /* 0x000000051b047223 */ /* 0x008fc80000000004 */
[----:B----4-:R-:W-:-:S04]  /*0570*/  FFMA R9, R9, R6, R4 ;  /* 0x0000000609097223 */ /* 0x010fc80000000004 */
[----:B-----5:R-:W-:Y:S01]  /*0580*/  FFMA R23, R8, R7, R9 ;  /* 0x0000000708177223 */ /* 0x020fe20000000009 */
[----:B------:R-:W-:Y:S06]  /*0590*/  BAR.SYNC.DEFER_BLOCKING 0x0 ;  /* 0x0000000000007b1d */ /* 0x000fec0000010000 */
[----:B------:R-:W-:Y:S05]  /*05a0*/  BRA.U UP0, `(.L_x_1) ;  /* 0xfffffffd00187547 */ /* 0x000fea000b83ffff */
.L_x_0:
[----:B------:R-:W0:Y:S01]  /*05b0*/  LDCU UR4, c[0x0][0x398] ;  /* 0x00007300ff0477ac */ /* 0x000e220008000800 */
[----:B------:R-:W-:-:S04]  /*05c0*/  ISETP.GE.AND P0, PT, R13, UR14, PT ;  /* 0x0000000e0d007c0c */ /* 0x000fc8000bf06270 */
[----:B0-----:R-:W-:-:S13]  /*05d0*/  ISETP.GE.OR P0, PT, R12, UR4, P0 ;  /* 0x000000040c007c0c */ /* 0x001fda0008706670 */
[----:B------:R-:W-:Y:S05]  /*05e0*/  @P0 EXIT ;  /* 0x000000000000094d */ /* 0x000fea0003800000 */
[----:B------:R-:W0:Y:S01]  /*05f0*/  LDC.64 R2, c[0x0][0x380] ;  /* 0x0000e000ff027b82 */ /* 0x000e220000000a00 */
[----:B------:R-:W-:-:S04]  /*0600*/  IMAD R13, R12, UR14, R13 ;  /* 0x0000000e0c0d7c24 */ /* 0x000fc8000f8e020d */
[----:B0-----:R-:W-:-:S05]  /*0610*/  IMAD.WIDE R2, R13, 0x4, R2 ;  /* 0x000000040d027825 */ /* 0x001fca00078e0202 */
[----:B------:R-:W-:Y:S01]  /*0620*/  STG.E desc[UR8][R2.64], R23 ;  /* 0x0000001702007986 */ /* 0x000fe2000c101908 */
[----:B------:R-:W-:Y:S05]  /*0630*/  EXIT ;  /* 0x000000000000794d */ /* 0x000fea0003800000 */
.L_x_2:
[----:B------:R-:W-:-:S00]  /*0640*/  BRA `(.L_x_2) ;  /* 0xfffffffc00fc7947 */ /* 0x000fc0000383ffff */
[----:B------:R-:W-:-:S00]  /*0650*/  NOP ;  /* 0x0000000000007918 */ /* 0x000fc00000000000 */
        /* <DEDUP_REMOVED lines=10> */
.L_x_3:


//--------------------- .nv.shared._Z12MatMulKernelPfPKfS1_iii --------------------------
	.section	.nv.shared._Z12MatMulKernelPfPKfS1_iii,"aw",@nobits
	.sectionflags	@""
	.align	4
.nv.shared._Z12MatMulKernelPfPKfS1_iii:
	.zero		3072


//--------------------- .nv.shared.reserved.0     --------------------------
	.section	.nv.shared.reserved.0,"aw",@nobits
	.weak		__nv_reservedSMEM_offset_0_alias
	.size		__nv_reservedSMEM_offset_0_alias, 0, 64
	.other		__nv_reservedSMEM_offset_0_alias,@"STO_CUDA_RESERVED_SHARED STV_DEFAULT"
__nv_reservedSMEM_offset_0_alias:
	.zero		0
	.zero		64


//--------------------- .nv.constant0._Z12MatMulKernelPfPKfS1_iii --------------------------
	.section	.nv.constant0._Z12MatMulKernelPfPKfS1_iii,"a",@progbits
	.sectionflags	@""
	.align	4
.nv.constant0._Z12MatMulKernelPfPKfS1_iii:
	.zero		932


//--------------------- SYMBOLS --------------------------

	.type		.nv.reservedSmem.offset0,@object
	.size		.nv.reservedSmem.offset0,0x4
	.type		.nv.reservedSmem.cap,@object
	.size		.nv.reservedSmem.cap,0x4
